	.headerflags	@"EF_CUDA_TEXMODE_UNIFIED EF_CUDA_64BIT_ADDRESS EF_CUDA_ACCELERATORS EF_CUDA_SM90 EF_CUDA_VIRTUAL_SM(EF_CUDA_SM90)"
	.elftype	@"ET_EXEC"


//--------------------- .nv.info                  --------------------------
	.section	.nv.info,"",@"SHT_CUDA_INFO"
	.align	4


	//----- nvinfo : EIATTR_REGCOUNT
	.align		4
        /*0000*/ 	.byte	0x04, 0x2f
        /*0002*/ 	.short	(.L_3 - .L_2)
	.align		4
.L_2:
        /*0004*/ 	.word	index@(triton_poi_fused__native_batch_norm_legit_no_training_convolution_relu_38)
        /*0008*/ 	.word	0x0000001f


	//----- nvinfo : EIATTR_MIN_STACK_SIZE
	.align		4
.L_3:
        /*000c*/ 	.byte	0x04, 0x12
        /*000e*/ 	.short	(.L_5 - .L_4)
	.align		4
.L_4:
        /*0010*/ 	.word	index@(triton_poi_fused__native_batch_norm_legit_no_training_convolution_relu_38)
        /*0014*/ 	.word	0x00000000


	//----- nvinfo : EIATTR_FRAME_SIZE
	.align		4
.L_5:
        /*0018*/ 	.byte	0x04, 0x11
        /*001a*/ 	.short	(.L_7 - .L_6)
	.align		4
.L_6:
        /*001c*/ 	.word	index@(triton_poi_fused__native_batch_norm_legit_no_training_convolution_relu_38)
        /*0020*/ 	.word	0x00000000


	//----- nvinfo : EIATTR_MIN_STACK_SIZE
	.align		4
.L_7:
        /*0024*/ 	.byte	0x04, 0x12
        /*0026*/ 	.short	(.L_9 - .L_8)
	.align		4
.L_8:
        /*0028*/ 	.word	index@(triton_poi_fused__native_batch_norm_legit_no_training_convolution_relu_38)
        /*002c*/ 	.word	0x00000000
.L_9:


//--------------------- .nv.info.triton_poi_fused__native_batch_norm_legit_no_training_convolution_relu_38 --------------------------
	.section	.nv.info.triton_poi_fused__native_batch_norm_legit_no_training_convolution_relu_38,"",@"SHT_CUDA_INFO"
	.sectionflags	@""
	.align	4


	//----- nvinfo : EIATTR_CUDA_API_VERSION
	.align		4
        /*0000*/ 	.byte	0x04, 0x37
        /*0002*/ 	.short	(.L_11 - .L_10)
.L_10:
        /*0004*/ 	.word	0x0000007c


	//----- nvinfo : EIATTR_KPARAM_INFO
	.align		4
.L_11:
        /*0008*/ 	.byte	0x04, 0x17
        /*000a*/ 	.short	(.L_13 - .L_12)
.L_12:
        /*000c*/ 	.word	0x00000000
        /*0010*/ 	.short	0x0007
        /*0012*/ 	.short	0x0038
        /*0014*/ 	.byte	0x00, 0xf0, 0x11, 0x00


	//----- nvinfo : EIATTR_KPARAM_INFO
	.align		4
.L_13:
        /*0018*/ 	.byte	0x04, 0x17
        /*001a*/ 	.short	(.L_15 - .L_14)
.L_14:
        /*001c*/ 	.word	0x00000000
        /*0020*/ 	.short	0x0006
        /*0022*/ 	.short	0x0030
        /*0024*/ 	.byte	0x00, 0xf4, 0x21, 0x00


	//----- nvinfo : EIATTR_KPARAM_INFO
	.align		4
.L_15:
        /*0028*/ 	.byte	0x04, 0x17
        /*002a*/ 	.short	(.L_17 - .L_16)
.L_16:
        /*002c*/ 	.word	0x00000000
        /*0030*/ 	.short	0x0005
        /*0032*/ 	.short	0x0028
        /*0034*/ 	.byte	0x00, 0xf4, 0x21, 0x00


	//----- nvinfo : EIATTR_KPARAM_INFO
	.align		4
.L_17:
        /*0038*/ 	.byte	0x04, 0x17
        /*003a*/ 	.short	(.L_19 - .L_18)
.L_18:
        /*003c*/ 	.word	0x00000000
        /*0040*/ 	.short	0x0004
        /*0042*/ 	.short	0x0020
        /*0044*/ 	.byte	0x00, 0xf4, 0x21, 0x00


	//----- nvinfo : EIATTR_KPARAM_INFO
	.align		4
.L_19:
        /*0048*/ 	.byte	0x04, 0x17
        /*004a*/ 	.short	(.L_21 - .L_20)
.L_20:
        /*004c*/ 	.word	0x00000000
        /*0050*/ 	.short	0x0003
        /*0052*/ 	.short	0x0018
        /*0054*/ 	.byte	0x00, 0xf4, 0x21, 0x00


	//----- nvinfo : EIATTR_KPARAM_INFO
	.align		4
.L_21:
        /*0058*/ 	.byte	0x04, 0x17
        /*005a*/ 	.short	(.L_23 - .L_22)
.L_22:
        /*005c*/ 	.word	0x00000000
        /*0060*/ 	.short	0x0002
        /*0062*/ 	.short	0x0010
        /*0064*/ 	.byte	0x00, 0xf4, 0x21, 0x00


	//----- nvinfo : EIATTR_KPARAM_INFO
	.align		4
.L_23:
        /*0068*/ 	.byte	0x04, 0x17
        /*006a*/ 	.short	(.L_25 - .L_24)
.L_24:
        /*006c*/ 	.word	0x00000000
        /*0070*/ 	.short	0x0001
        /*0072*/ 	.short	0x0008
        /*0074*/ 	.byte	0x00, 0xf4, 0x21, 0x00


	//----- nvinfo : EIATTR_KPARAM_INFO
	.align		4
.L_25:
        /*0078*/ 	.byte	0x04, 0x17
        /*007a*/ 	.short	(.L_27 - .L_26)
.L_26:
        /*007c*/ 	.word	0x00000000
        /*0080*/ 	.short	0x0000
        /*0082*/ 	.short	0x0000
        /*0084*/ 	.byte	0x00, 0xf4, 0x21, 0x00


	//----- nvinfo : EIATTR_SPARSE_MMA_MASK
	.align		4
.L_27:
        /*0088*/ 	.byte	0x03, 0x50
        /*008a*/ 	.short	0x0000


	//----- nvinfo : EIATTR_MAXREG_COUNT
	.align		4
        /*008c*/ 	.byte	0x03, 0x1b
        /*008e*/ 	.short	0x00ff


	//----- nvinfo : EIATTR_EXIT_INSTR_OFFSETS
	.align		4
        /*0090*/ 	.byte	0x04, 0x1c
        /*0092*/ 	.short	(.L_29 - .L_28)


	//   ....[0]....
.L_28:
        /*0094*/ 	.word	0x00000630


	//----- nvinfo : EIATTR_REQNTID
	.align		4
.L_29:
        /*0098*/ 	.byte	0x04, 0x10
        /*009a*/ 	.short	(.L_31 - .L_30)
.L_30:
        /*009c*/ 	.word	0x00000080
        /*00a0*/ 	.word	0x00000001
        /*00a4*/ 	.word	0x00000001


	//----- nvinfo : EIATTR_CBANK_PARAM_SIZE
	.align		4
.L_31:
        /*00a8*/ 	.byte	0x03, 0x19
        /*00aa*/ 	.short	0x003c


	//----- nvinfo : EIATTR_PARAM_CBANK
	.align		4
        /*00ac*/ 	.byte	0x04, 0x0a
        /*00ae*/ 	.short	(.L_33 - .L_32)
	.align		4
.L_32:
        /*00b0*/ 	.word	index@(.nv.constant0.triton_poi_fused__native_batch_norm_legit_no_training_convolution_relu_38)
        /*00b4*/ 	.short	0x0210
        /*00b6*/ 	.short	0x003c


	//----- nvinfo : EIATTR_SW_WAR
	.align		4
.L_33:
        /*00b8*/ 	.byte	0x04, 0x36
        /*00ba*/ 	.short	(.L_35 - .L_34)
.L_34:
        /*00bc*/ 	.word	0x00000008
.L_35:


//--------------------- .nv.callgraph             --------------------------
	.section	.nv.callgraph,"",@"SHT_CUDA_CALLGRAPH"
	.align	4
	.sectionentsize	8
	.align		4
        /*0000*/ 	.word	0x00000000
	.align		4
        /*0004*/ 	.word	0xffffffff
	.align		4
        /*0008*/ 	.word	0x00000000
	.align		4
        /*000c*/ 	.word	0xfffffffe
	.align		4
        /*0010*/ 	.word	0x00000000
	.align		4
        /*0014*/ 	.word	0xfffffffd
	.align		4
        /*0018*/ 	.word	0x00000000
	.align		4
        /*001c*/ 	.word	0xfffffffc


//--------------------- .nv.constant4             --------------------------
	.section	.nv.constant4,"a",@progbits
	.align	8
	.align		8
.nv.constant4:
        /*0000*/ 	.dword	_$_str
	.align		8
        /*0008*/ 	.dword	_$_str_$_2


//--------------------- .text.triton_poi_fused__native_batch_norm_legit_no_training_convolution_relu_38 --------------------------
	.section	.text.triton_poi_fused__native_batch_norm_legit_no_training_convolution_relu_38,"ax",@progbits
	.align	128
        .global         triton_poi_fused__native_batch_norm_legit_no_training_convolution_relu_38
        .type           triton_poi_fused__native_batch_norm_legit_no_training_convolution_relu_38,@function
        .size           triton_poi_fused__native_batch_norm_legit_no_training_convolution_relu_38,(.L_x_1 - triton_poi_fused__native_batch_norm_legit_no_training_convolution_relu_38)
        .other          triton_poi_fused__native_batch_norm_legit_no_training_convolution_relu_38,@"STO_CUDA_ENTRY STV_DEFAULT"
triton_poi_fused__native_batch_norm_legit_no_training_convolution_relu_38:
.text.triton_poi_fused__native_batch_norm_legit_no_training_convolution_relu_38:
[----:B------:R-:W-:Y:S01]  /*0000*/  LDC R1, c[0x0][0x28] ;  /* 0x00000a00ff017b82 */ /* 0x000fe20000000800 */
[----:B------:R-:W1:Y:S07]  /*0010*/  S2R R0, SR_TID.X ;  /* 0x0000000000007919 */ /* 0x000e6e0000002100 */
[----:B------:R-:W2:Y:S01]  /*0020*/  LDC.64 R4, c[0x0][0x228] ;  /* 0x00008a00ff047b82 */ /* 0x000ea20000000a00 */
[----:B------:R-:W-:Y:S01]  /*0030*/  ULDC.64 UR4, c[0x0][0x208] ;  /* 0x0000820000047ab9 */ /* 0x000fe20000000a00 */
[----:B------:R-:W3:Y:S01]  /*0040*/  S2R R7, SR_CTAID.X ;  /* 0x0000000000077919 */ /* 0x000ee20000002500 */
[----:B------:R-:W-:-:S05]  /*0050*/  HFMA2.MMA R18, -RZ, RZ, 1.625, 0 ;  /* 0x3e800000ff127435 */ /* 0x000fca00000001ff */
[----:B------:R-:W4:Y:S08]  /*0060*/  LDC.64 R8, c[0x0][0x218] ;  /* 0x00008600ff087b82 */ /* 0x000f300000000a00 */
[----:B------:R-:W5:Y:S08]  /*0070*/  LDC.64 R26, c[0x0][0x210] ;  /* 0x00008400ff1a7b82 */ /* 0x000f700000000a00 */
[----:B------:R-:W5:Y:S01]  /*0080*/  LDC.64 R12, c[0x0][0x220] ;  /* 0x00008800ff0c7b82 */ /* 0x000f620000000a00 */
[----:B-1----:R-:W-:-:S07]  /*0090*/  SHF.L.U32 R0, R0, 0x2, RZ ;  /* 0x0000000200007819 */ /* 0x002fce00000006ff */
[----:B------:R-:W1:Y:S01]  /*00a0*/  LDC.64 R16, c[0x0][0x230] ;  /* 0x00008c00ff107b82 */ /* 0x000e620000000a00 */
[----:B---3--:R-:W-:Y:S02]  /*00b0*/  SHF.R.S32.HI R3, RZ, 0x16, R7 ;  /* 0x00000016ff037819 */ /* 0x008fe40000011407 */
[----:B------:R-:W-:Y:S02]  /*00c0*/  LOP3.LUT R0, R0, 0x1fc, RZ, 0xc0, !PT ;  /* 0x000001fc00007812 */ /* 0x000fe400078ec0ff */
[----:B------:R-:W-:-:S03]  /*00d0*/  SGXT R3, R3, 0x1 ;  /* 0x000000010303781a */ /* 0x000fc60000000200 */
[----:B------:R-:W3:Y:S01]  /*00e0*/  LDC.64 R20, c[0x0][0x238] ;  /* 0x00008e00ff147b82 */ /* 0x000ee20000000a00 */
[----:B------:R-:W-:-:S04]  /*00f0*/  LEA R0, R7, R0, 0x9 ;  /* 0x0000000007007211 */ /* 0x000fc800078e48ff */
[----:B------:R-:W-:-:S04]  /*0100*/  LEA.HI R3, R3, R0, RZ, 0x6 ;  /* 0x0000000003037211 */ /* 0x000fc800078f30ff */
[----:B------:R-:W-:-:S04]  /*0110*/  LOP3.LUT R3, R3, 0xffffffc0, RZ, 0xc0, !PT ;  /* 0xffffffc003037812 */ /* 0x000fc800078ec0ff */
[----:B------:R-:W-:-:S05]  /*0120*/  IADD3 R23, R0, -R3, RZ ;  /* 0x8000000300177210 */ /* 0x000fca0007ffe0ff */
[----:B--2---:R-:W-:-:S06]  /*0130*/  IMAD.WIDE R4, R23, 0x4, R4 ;  /* 0x0000000417047825 */ /* 0x004fcc00078e0204 */
[----:B------:R-:W2:Y:S01]  /*0140*/  LDG.E.EL.128 R4, desc[UR4][R4.64] ;  /* 0x0000000404047981 */ /* 0x000ea2000c2e1d00 */
[----:B----4-:R-:W-:-:S04]  /*0150*/  IMAD.WIDE R8, R23, 0x4, R8 ;  /* 0x0000000417087825 */ /* 0x010fc800078e0208 */
[----:B-----5:R-:W-:Y:S02]  /*0160*/  IMAD.WIDE R26, R0, 0x4, R26 ;  /* 0x00000004001a7825 */ /* 0x020fe400078e021a */
[----:B------:R-:W4:Y:S02]  /*0170*/  LDG.E.EL.128 R8, desc[UR4][R8.64] ;  /* 0x0000000408087981 */ /* 0x000f24000c2e1d00 */
[----:B0-----:R-:W-:-:S04]  /*0180*/  IMAD.WIDE R12, R23, 0x4, R12 ;  /* 0x00000004170c7825 */ /* 0x001fc800078e020c */
[----:B-1----:R-:W-:-:S04]  /*0190*/  IMAD.WIDE R16, R23, 0x4, R16 ;  /* 0x0000000417107825 */ /* 0x002fc800078e0210 */
[----:B---3--:R-:W-:-:S04]  /*01a0*/  IMAD.WIDE R20, R23, 0x4, R20 ;  /* 0x0000000417147825 */ /* 0x008fc800078e0214 */
[----:B--2---:R-:W-:Y:S01]  /*01b0*/  FADD R2, R4, 9.9999997473787516356e-06 ;  /* 0x3727c5ac04027421 */ /* 0x004fe20000000000 */
[----:B------:R-:W-:Y:S01]  /*01c0*/  FADD R3, R5, 9.9999997473787516356e-06 ;  /* 0x3727c5ac05037421 */ /* 0x000fe20000000000 */
[----:B------:R-:W-:Y:S01]  /*01d0*/  FADD R6, R6, 9.9999997473787516356e-06 ;  /* 0x3727c5ac06067421 */ /* 0x000fe20000000000 */
[----:B------:R-:W-:-:S03]  /*01e0*/  FADD R7, R7, 9.9999997473787516356e-06 ;  /* 0x3727c5ac07077421 */ /* 0x000fc60000000000 */
[----:B------:R-:W0:Y:S08]  /*01f0*/  MUFU.SQRT R2, R2 ;  /* 0x0000000200027308 */ /* 0x000e300000002000 */
[----:B------:R-:W1:Y:S01]  /*0200*/  MUFU.SQRT R3, R3 ;  /* 0x0000000300037308 */ /* 0x000e620000002000 */
[----:B0-----:R-:W-:-:S07]  /*0210*/  FSETP.GT.AND P6, PT, R2, 8.50705917302346158658e+37, PT ;  /* 0x7e8000000200780b */ /* 0x001fce0003fc4000 */
[----:B------:R-:W0:Y:S01]  /*0220*/  MUFU.SQRT R24, R6 ;  /* 0x0000000600187308 */ /* 0x000e220000002000 */
[----:B------:R-:W-:Y:S02]  /*0230*/  FSETP.GEU.AND P5, PT, R2, 1.175494350822287508e-38, PT ;  /* 0x008000000200780b */ /* 0x000fe40003fae000 */
[----:B------:R-:W-:Y:S02]  /*0240*/  FSEL R5, R18, 1, P6 ;  /* 0x3f80000012057808 */ /* 0x000fe40003000000 */
[----:B-1----:R-:W-:-:S03]  /*0250*/  FSETP.GT.AND P4, PT, R3, 8.50705917302346158658e+37, PT ;  /* 0x7e8000000300780b */ /* 0x002fc60003f84000 */
[----:B------:R-:W1:Y:S01]  /*0260*/  MUFU.SQRT R22, R7 ;  /* 0x0000000700167308 */ /* 0x000e620000002000 */
[----:B------:R-:W-:Y:S01]  /*0270*/  FSETP.GEU.AND P3, PT, R3, 1.175494350822287508e-38, PT ;  /* 0x008000000300780b */ /* 0x000fe20003f6e000 */
[----:B------:R-:W-:-:S04]  /*0280*/  @P6 FMUL R2, R2, 0.25 ;  /* 0x3e80000002026820 */ /* 0x000fc80000400000 */
[----:B------:R-:W-:Y:S01]  /*0290*/  @!P5 FMUL R5, R5, 16777216 ;  /* 0x4b8000000505d820 */ /* 0x000fe20000400000 */
[----:B0-----:R-:W-:Y:S01]  /*02a0*/  FSETP.GT.AND P2, PT, R24, 8.50705917302346158658e+37, PT ;  /* 0x7e8000001800780b */ /* 0x001fe20003f44000 */
[----:B------:R-:W-:Y:S01]  /*02b0*/  @!P5 FMUL R2, R2, 16777216 ;  /* 0x4b8000000202d820 */ /* 0x000fe20000400000 */
[----:B------:R-:W-:Y:S01]  /*02c0*/  FSETP.GEU.AND P0, PT, R24, 1.175494350822287508e-38, PT ;  /* 0x008000001800780b */ /* 0x000fe20003f0e000 */
[----:B------:R-:W-:-:S04]  /*02d0*/  @P4 FMUL R3, R3, 0.25 ;  /* 0x3e80000003034820 */ /* 0x000fc80000400000 */
[----:B------:R-:W0:Y:S01]  /*02e0*/  MUFU.RCP R2, R2 ;  /* 0x0000000200027308 */ /* 0x000e220000001000 */
[C---:B-1----:R-:W-:Y:S01]  /*02f0*/  FSETP.GT.AND P1, PT, R22.reuse, 8.50705917302346158658e+37, PT ;  /* 0x7e8000001600780b */ /* 0x042fe20003f24000 */
[----:B------:R-:W-:Y:S01]  /*0300*/  @!P3 FMUL R3, R3, 16777216 ;  /* 0x4b8000000303b820 */ /* 0x000fe20000400000 */
[----:B------:R-:W-:-:S03]  /*0310*/  FSETP.GEU.AND P6, PT, R22, 1.175494350822287508e-38, PT ;  /* 0x008000001600780b */ /* 0x000fc60003fce000 */
[----:B------:R-:W-:Y:S02]  /*0320*/  @P2 FMUL R24, R24, 0.25 ;  /* 0x3e80000018182820 */ /* 0x000fe40000400000 */
[----:B------:R-:W1:Y:S02]  /*0330*/  MUFU.RCP R3, R3 ;  /* 0x0000000300037308 */ /* 0x000e640000001000 */
[----:B------:R-:W-:-:S04]  /*0340*/  @!P0 FMUL R24, R24, 16777216 ;  /* 0x4b80000018188820 */ /* 0x000fc80000400000 */
[----:B------:R-:W-:Y:S01]  /*0350*/  @P1 FMUL R22, R22, 0.25 ;  /* 0x3e80000016161820 */ /* 0x000fe20000400000 */
[----:B------:R-:W-:Y:S01]  /*0360*/  FSEL R14, R18, 1, P4 ;  /* 0x3f800000120e7808 */ /* 0x000fe20002000000 */
[----:B0-----:R-:W-:Y:S02]  /*0370*/  FMUL R2, R2, R5 ;  /* 0x0000000502027220 */ /* 0x001fe40000400000 */
[----:B------:R-:W-:Y:S01]  /*0380*/  @!P6 FMUL R22, R22, 16777216 ;  /* 0x4b8000001616e820 */ /* 0x000fe20000400000 */
[----:B------:R-:W4:Y:S01]  /*0390*/  LDG.E.128 R4, desc[UR4][R26.64] ;  /* 0x000000041a047981 */ /* 0x000f22000c1e1d00 */
[----:B------:R-:W0:Y:S01]  /*03a0*/  MUFU.RCP R24, R24 ;  /* 0x0000001800187308 */ /* 0x000e220000001000 */
[----:B------:R-:W-:Y:S01]  /*03b0*/  @!P3 FMUL R14, R14, 16777216 ;  /* 0x4b8000000e0eb820 */ /* 0x000fe20000400000 */
[----:B------:R-:W-:-:S06]  /*03c0*/  FSEL R19, R18, 1, P2 ;  /* 0x3f80000012137808 */ /* 0x000fcc0001000000 */
[----:B------:R2:W3:Y:S01]  /*03d0*/  MUFU.RCP R25, R22 ;  /* 0x0000001600197308 */ /* 0x0004e20000001000 */
[----:B------:R-:W-:Y:S01]  /*03e0*/  FSEL R18, R18, 1, P1 ;  /* 0x3f80000012127808 */ /* 0x000fe20000800000 */
[----:B-1----:R-:W-:Y:S02]  /*03f0*/  FMUL R3, R3, R14 ;  /* 0x0000000e03037220 */ /* 0x002fe40000400000 */
[----:B------:R-:W5:Y:S01]  /*0400*/  LDG.E.EL.128 R12, desc[UR4][R12.64] ;  /* 0x000000040c0c7981 */ /* 0x000f62000c2e1d00 */
[----:B------:R-:W-:Y:S01]  /*0410*/  @!P0 FMUL R19, R19, 16777216 ;  /* 0x4b80000013138820 */ /* 0x000fe20000400000 */
[----:B------:R-:W-:-:S03]  /*0420*/  @!P6 FMUL R18, R18, 16777216 ;  /* 0x4b8000001212e820 */ /* 0x000fc60000400000 */
[----:B0-----:R-:W-:Y:S01]  /*0430*/  FMUL R24, R24, R19 ;  /* 0x0000001318187220 */ /* 0x001fe20000400000 */
[----:B--2---:R-:W2:Y:S01]  /*0440*/  LDG.E.EL.128 R20, desc[UR4][R20.64] ;  /* 0x0000000414147981 */ /* 0x004ea2000c2e1d00 */
[----:B---3--:R-:W-:-:S03]  /*0450*/  FMUL R25, R25, R18 ;  /* 0x0000001219197220 */ /* 0x008fc60000400000 */
[----:B------:R-:W2:Y:S01]  /*0460*/  LDG.E.EL.128 R16, desc[UR4][R16.64] ;  /* 0x0000000410107981 */ /* 0x000ea2000c2e1d00 */
[----:B----4-:R-:W-:Y:S01]  /*0470*/  FADD R7, R7, R11 ;  /* 0x0000000b07077221 */ /* 0x010fe20000000000 */
[----:B------:R-:W-:Y:S02]  /*0480*/  FADD R6, R6, R10 ;  /* 0x0000000a06067221 */ /* 0x000fe40000000000 */
[----:B------:R-:W0:Y:S01]  /*0490*/  LDC.64 R10, c[0x0][0x240] ;  /* 0x00009000ff0a7b82 */ /* 0x000e220000000a00 */
[----:B------:R-:W-:Y:S01]  /*04a0*/  FADD R5, R5, R9 ;  /* 0x0000000905057221 */ /* 0x000fe20000000000 */
[----:B------:R-:W-:Y:S01]  /*04b0*/  FADD R4, R4, R8 ;  /* 0x0000000804047221 */ /* 0x000fe20000000000 */
[----:B-----5:R-:W-:Y:S01]  /*04c0*/  FADD R28, -R15, R7 ;  /* 0x000000070f1c7221 */ /* 0x020fe20000000100 */
[----:B------:R-:W-:Y:S01]  /*04d0*/  FADD R15, -R14, R6 ;  /* 0x000000060e0f7221 */ /* 0x000fe20000000100 */
[----:B------:R-:W-:Y:S01]  /*04e0*/  FADD R14, -R13, R5 ;  /* 0x000000050d0e7221 */ /* 0x000fe20000000100 */
[----:B------:R-:W-:Y:S01]  /*04f0*/  FADD R9, -R12, R4 ;  /* 0x000000040c097221 */ /* 0x000fe20000000100 */
[----:B------:R-:W-:Y:S01]  /*0500*/  FMUL R8, R25, R28 ;  /* 0x0000001c19087220 */ /* 0x000fe20000400000 */
[----:B------:R-:W-:Y:S01]  /*0510*/  FMUL R15, R24, R15 ;  /* 0x0000000f180f7220 */ /* 0x000fe20000400000 */
[----:B------:R-:W-:Y:S01]  /*0520*/  FMUL R14, R3, R14 ;  /* 0x0000000e030e7220 */ /* 0x000fe20000400000 */
[----:B------:R-:W-:Y:S01]  /*0530*/  FMUL R9, R2, R9 ;  /* 0x0000000902097220 */ /* 0x000fe20000400000 */
[----:B--2---:R-:W-:Y:S01]  /*0540*/  FFMA R8, R19, R8, R23 ;  /* 0x0000000813087223 */ /* 0x004fe20000000017 */
[----:B------:R-:W-:Y:S01]  /*0550*/  FFMA R15, R18, R15, R22 ;  /* 0x0000000f120f7223 */ /* 0x000fe20000000016 */
[----:B------:R-:W-:Y:S01]  /*0560*/  FFMA R14, R17, R14, R21 ;  /* 0x0000000e110e7223 */ /* 0x000fe20000000015 */
[----:B------:R-:W-:-:S02]  /*0570*/  FFMA R16, R16, R9, R20 ;  /* 0x0000000910107223 */ /* 0x000fc40000000014 */
[----:B------:R-:W-:Y:S02]  /*0580*/  FSETP.GEU.AND P0, PT, R8, RZ, PT ;  /* 0x000000ff0800720b */ /* 0x000fe40003f0e000 */
[C---:B------:R-:W-:Y:S02]  /*0590*/  FSETP.GEU.AND P1, PT, R15.reuse, RZ, PT ;  /* 0x000000ff0f00720b */ /* 0x040fe40003f2e000 */
[----:B------:R-:W-:Y:S02]  /*05a0*/  FSETP.GEU.AND P2, PT, R14, RZ, PT ;  /* 0x000000ff0e00720b */ /* 0x000fe40003f4e000 */
[----:B------:R-:W-:Y:S01]  /*05b0*/  FSETP.GEU.AND P3, PT, R16, RZ, PT ;  /* 0x000000ff1000720b */ /* 0x000fe20003f6e000 */
[----:B0-----:R-:W-:Y:S01]  /*05c0*/  IMAD.WIDE R2, R0, 0x4, R10 ;  /* 0x0000000400027825 */ /* 0x001fe200078e020a */
[----:B------:R-:W-:Y:S02]  /*05d0*/  SEL R11, R8, RZ, P0 ;  /* 0x000000ff080b7207 */ /* 0x000fe40000000000 */
[----:B------:R-:W-:-:S02]  /*05e0*/  SEL R10, R15, RZ, P1 ;  /* 0x000000ff0f0a7207 */ /* 0x000fc40000800000 */
[----:B------:R-:W-:Y:S02]  /*05f0*/  SEL R9, R14, RZ, P2 ;  /* 0x000000ff0e097207 */ /* 0x000fe40001000000 */
[----:B------:R-:W-:Y:S01]  /*0600*/  SEL R8, R16, RZ, P3 ;  /* 0x000000ff10087207 */ /* 0x000fe20001800000 */
[----:B------:R-:W-:Y:S04]  /*0610*/  STG.E.128 desc[UR4][R26.64], R4 ;  /* 0x000000041a007986 */ /* 0x000fe8000c101d04 */
[----:B------:R-:W-:Y:S01]  /*0620*/  STG.E.128 desc[UR4][R2.64], R8 ;  /* 0x0000000802007986 */ /* 0x000fe2000c101d04 */
[----:B------:R-:W-:Y:S05]  /*0630*/  EXIT ;  /* 0x000000000000794d */ /* 0x000fea0003800000 */
.L_x_0:
[----:B------:R-:W-:-:S00]  /*0640*/  BRA `(.L_x_0) ;  /* 0xfffffffc00fc7947 */ /* 0x000fc0000383ffff */
[----:B------:R-:W-:-:S00]  /*0650*/  NOP ;  /* 0x0000000000007918 */ /* 0x000fc00000000000 */
        /* <DEDUP_REMOVED lines=10> */
.L_x_1:


//--------------------- .nv.global.init           --------------------------
	.section	.nv.global.init,"aw",@progbits
.nv.global.init:
	.type		_$_str,@object
	.size		_$_str,(_$_str_$_2 - _$_str)
_$_str:
        /*0000*/ 	.byte	0x5f, 0x5f, 0x43, 0x55, 0x44, 0x41, 0x5f, 0x46, 0x54, 0x5a, 0x00
	.type		_$_str_$_2,@object
	.size		_$_str_$_2,(.L_1 - _$_str_$_2)
_$_str_$_2:
        /*000b*/ 	.byte	0x5f, 0x5f, 0x43, 0x55, 0x44, 0x41, 0x5f, 0x50, 0x52, 0x45, 0x43, 0x5f, 0x53, 0x51, 0x52, 0x54
        /*001b*/ 	.byte	0x00
.L_1:


//--------------------- .nv.constant0.triton_poi_fused__native_batch_norm_legit_no_training_convolution_relu_38 --------------------------
	.section	.nv.constant0.triton_poi_fused__native_batch_norm_legit_no_training_convolution_relu_38,"a",@progbits
	.sectionflags	@""
	.align	4
.nv.constant0.triton_poi_fused__native_batch_norm_legit_no_training_convolution_relu_38:
	.zero		588
